	.target	sm_90a

	.elftype	@"ET_EXEC"


//--------------------- .note.nv.tkinfo           --------------------------
	.section	.note.nv.tkinfo,"",@"SHT_NOTE"
	.sectionflags	@"SHF_NOTE_NV_TKINFO"
	.tkinfo
        /*0018*/ 	.word	0x00000002
        /*0030*/ 	.string	""
        /*0030*/ 	.string	"ptxas"
        /*0030*/ 	.string	"Cuda compilation tools, release 13.0, V13.0.88"
        /*0030*/ 	.string	"Build cuda_13.0.r13.0/compiler.36424714_0"
        /*0030*/ 	.string	"-v  -suppress-debug-info  -lineinfo  -arch sm_90a "



//--------------------- .note.nv.cuinfo           --------------------------
	.section	.note.nv.cuinfo,"",@"SHT_NOTE"
	.sectionflags	@"SHF_NOTE_NV_CUINFO"
        /*0018*/ 	.short	0x0002
        /*001a*/ 	.short	0x005a
        /*001c*/ 	.short	0x0082
	.zero		2


//--------------------- .nv.info                  --------------------------
	.section	.nv.info,"",@"SHT_CUDA_INFO"
	.align	4


	//----- nvinfo : EIATTR_REGCOUNT
	.align		4
        /*0000*/ 	.byte	0x04, 0x2f
        /*0002*/ 	.short	(.L_1 - .L_0)
	.align		4
.L_0:
        /*0004*/ 	.word	index@(gluon_mma)
        /*0008*/ 	.word	0x00000040


	//----- nvinfo : EIATTR_FRAME_SIZE
	.align		4
.L_1:
        /*000c*/ 	.byte	0x04, 0x11
        /*000e*/ 	.short	(.L_3 - .L_2)
	.align		4
.L_2:
        /*0010*/ 	.word	index@(gluon_mma)
        /*0014*/ 	.word	0x00000000


	//----- nvinfo : EIATTR_MIN_STACK_SIZE
	.align		4
.L_3:
        /*0018*/ 	.byte	0x04, 0x12
        /*001a*/ 	.short	(.L_5 - .L_4)
	.align		4
.L_4:
        /*001c*/ 	.word	index@(gluon_mma)
        /*0020*/ 	.word	0x00000000
.L_5:


//--------------------- .nv.compat                --------------------------
	.section	.nv.compat,"",@"SHT_CUDA_COMPAT_INFO"
	.align	4
        /*0000*/ 	.byte	0x02, 0x09, 0x01, 0x00, 0x02, 0x02, 0x04, 0x00, 0x02, 0x05, 0x05, 0x00, 0x03, 0x07, 0x01, 0x01
        /*0010*/ 	.byte	0x02, 0x03, 0x00, 0x00, 0x02, 0x06, 0x01, 0x00, 0x04, 0x0b, 0x08, 0x00, 0x00, 0x00, 0x00, 0x00
        /*0020*/ 	.byte	0x00, 0x00, 0x00, 0x00


//--------------------- .nv.info.gluon_mma        --------------------------
	.section	.nv.info.gluon_mma,"",@"SHT_CUDA_INFO"
	.sectionflags	@""
	.align	4


	//----- nvinfo : EIATTR_CUDA_API_VERSION
	.align		4
        /*0000*/ 	.byte	0x04, 0x37
        /*0002*/ 	.short	(.L_7 - .L_6)
.L_6:
        /*0004*/ 	.word	0x00000082


	//----- nvinfo : EIATTR_KPARAM_INFO
	.align		4
.L_7:
        /*0008*/ 	.byte	0x04, 0x17
        /*000a*/ 	.short	(.L_9 - .L_8)
.L_8:
        /*000c*/ 	.word	0x00000000
        /*0010*/ 	.short	0x0004
        /*0012*/ 	.short	0x0020
        /*0014*/ 	.byte	0x00, 0xf4, 0x21, 0x00


	//----- nvinfo : EIATTR_KPARAM_INFO
	.align		4
.L_9:
        /*0018*/ 	.byte	0x04, 0x17
        /*001a*/ 	.short	(.L_11 - .L_10)
.L_10:
        /*001c*/ 	.word	0x00000000
        /*0020*/ 	.short	0x0003
        /*0022*/ 	.short	0x0018
        /*0024*/ 	.byte	0x00, 0xf4, 0x21, 0x00


	//----- nvinfo : EIATTR_KPARAM_INFO
	.align		4
.L_11:
        /*0028*/ 	.byte	0x04, 0x17
        /*002a*/ 	.short	(.L_13 - .L_12)
.L_12:
        /*002c*/ 	.word	0x00000000
        /*0030*/ 	.short	0x0002
        /*0032*/ 	.short	0x0010
        /*0034*/ 	.byte	0x00, 0xf4, 0x21, 0x00


	//----- nvinfo : EIATTR_KPARAM_INFO
	.align		4
.L_13:
        /*0038*/ 	.byte	0x04, 0x17
        /*003a*/ 	.short	(.L_15 - .L_14)
.L_14:
        /*003c*/ 	.word	0x00000000
        /*0040*/ 	.short	0x0001
        /*0042*/ 	.short	0x0008
        /*0044*/ 	.byte	0x00, 0xf4, 0x21, 0x00


	//----- nvinfo : EIATTR_KPARAM_INFO
	.align		4
.L_15:
        /*0048*/ 	.byte	0x04, 0x17
        /*004a*/ 	.short	(.L_17 - .L_16)
.L_16:
        /*004c*/ 	.word	0x00000000
        /*0050*/ 	.short	0x0000
        /*0052*/ 	.short	0x0000
        /*0054*/ 	.byte	0x00, 0xf4, 0x21, 0x00


	//----- nvinfo : EIATTR_SPARSE_MMA_MASK
	.align		4
.L_17:
        /*0058*/ 	.byte	0x03, 0x50
        /*005a*/ 	.short	0x0000


	//----- nvinfo : EIATTR_MAXREG_COUNT
	.align		4
        /*005c*/ 	.byte	0x03, 0x1b
        /*005e*/ 	.short	0x00ff


	//----- nvinfo : EIATTR_NUM_BARRIERS
	.align		4
        /*0060*/ 	.byte	0x02, 0x4c
        /*0062*/ 	.byte	0x01
	.zero		1


	//----- nvinfo : EIATTR_MERCURY_ISA_VERSION
	.align		4
        /*0064*/ 	.byte	0x03, 0x5f
        /*0066*/ 	.short	0x0101


	//----- nvinfo : EIATTR_EXIT_INSTR_OFFSETS
	.align		4
        /*0068*/ 	.byte	0x04, 0x1c
        /*006a*/ 	.short	(.L_19 - .L_18)


	//   ....[0]....
.L_18:
        /*006c*/ 	.word	0x00001710


	//----- nvinfo : EIATTR_REQNTID
	.align		4
.L_19:
        /*0070*/ 	.byte	0x04, 0x10
        /*0072*/ 	.short	(.L_21 - .L_20)
.L_20:
        /*0074*/ 	.word	0x00000100
        /*0078*/ 	.word	0x00000001
        /*007c*/ 	.word	0x00000001


	//----- nvinfo : EIATTR_CBANK_PARAM_SIZE
	.align		4
.L_21:
        /*0080*/ 	.byte	0x03, 0x19
        /*0082*/ 	.short	0x0028


	//----- nvinfo : EIATTR_PARAM_CBANK
	.align		4
        /*0084*/ 	.byte	0x04, 0x0a
        /*0086*/ 	.short	(.L_23 - .L_22)
	.align		4
.L_22:
        /*0088*/ 	.word	index@(.nv.constant0.gluon_mma)
        /*008c*/ 	.short	0x0210
        /*008e*/ 	.short	0x0028


	//----- nvinfo : EIATTR_SW_WAR
	.align		4
.L_23:
        /*0090*/ 	.byte	0x04, 0x36
        /*0092*/ 	.short	(.L_25 - .L_24)
.L_24:
        /*0094*/ 	.word	0x00000008
.L_25:


//--------------------- .nv.callgraph             --------------------------
	.section	.nv.callgraph,"",@"SHT_CUDA_CALLGRAPH"
	.align	4
	.sectionentsize	8
	.align		4
        /*0000*/ 	.word	0x00000000
	.align		4
        /*0004*/ 	.word	0xffffffff
	.align		4
        /*0008*/ 	.word	0x00000000
	.align		4
        /*000c*/ 	.word	0xfffffffe
	.align		4
        /*0010*/ 	.word	0x00000000
	.align		4
        /*0014*/ 	.word	0xfffffffd
	.align		4
        /*0018*/ 	.word	0x00000000
	.align		4
        /*001c*/ 	.word	0xfffffffc


//--------------------- .text.gluon_mma           --------------------------
	.section	.text.gluon_mma,"ax",@progbits
	.align	128
        .global         gluon_mma
        .type           gluon_mma,@function
        .size           gluon_mma,(.L_x_1 - gluon_mma)
        .other          gluon_mma,@"STO_CUDA_ENTRY STV_DEFAULT"
gluon_mma:
.text.gluon_mma:
[----:B------:R-:W-:Y:S01]  /*0000*/  LDC R1, c[0x0][0x28] ;  /* 0x00000a00ff017b82 */ /* 0x000fe20000000800 */
[----:B------:R-:W0:Y:S07]  /*0010*/  S2R R5, SR_TID.X ;  /* 0x0000000000057919 */ /* 0x000e2e0000002100 */
[----:B------:R-:W1:Y:S01]  /*0020*/  LDC.64 R10, c[0x0][0x210] ;  /* 0x00008400ff0a7b82 */ /* 0x000e620000000a00 */
[----:B------:R-:W-:Y:S01]  /*0030*/  ULDC.64 UR12, c[0x0][0x208] ;  /* 0x00008200000c7ab9 */ /* 0x000fe20000000a00 */
[----:B0-----:R-:W-:-:S02]  /*0040*/  SHF.R.U32.HI R3, RZ, 0x5, R5 ;  /* 0x00000005ff037819 */ /* 0x001fc40000011605 */
[----:B------:R-:W-:Y:S02]  /*0050*/  LOP3.LUT R61, R5, 0xe0, RZ, 0xc0, !PT ;  /* 0x000000e0053d7812 */ /* 0x000fe400078ec0ff */
[----:B------:R-:W-:Y:S02]  /*0060*/  SGXT.U32 R3, R3, 0x3 ;  /* 0x000000030303781a */ /* 0x000fe40000000000 */
[CC--:B-1----:R-:W-:Y:S01]  /*0070*/  LEA R24, P0, R61.reuse, R10.reuse, 0x3 ;  /* 0x0000000a3d187211 */ /* 0x0c2fe200078018ff */
[----:B------:R-:W-:Y:S01]  /*0080*/  IMAD.SHL.U32 R0, R61, 0x4, RZ ;  /* 0x000000043d007824 */ /* 0x000fe200078e00ff */
[C---:B------:R-:W-:Y:S02]  /*0090*/  LOP3.LUT R33, R3.reuse, 0x8, RZ, 0xfc, !PT ;  /* 0x0000000803217812 */ /* 0x040fe400078efcff */
[C---:B------:R-:W-:Y:S02]  /*00a0*/  LOP3.LUT R29, R3.reuse, 0x10, RZ, 0xfc, !PT ;  /* 0x00000010031d7812 */ /* 0x040fe400078efcff */
[----:B------:R-:W-:Y:S01]  /*00b0*/  LOP3.LUT R31, R3, 0x18, RZ, 0xfc, !PT ;  /* 0x00000018031f7812 */ /* 0x000fe200078efcff */
[----:B------:R-:W-:Y:S01]  /*00c0*/  IMAD.SHL.U32 R2, R33, 0x80, RZ ;  /* 0x0000008021027824 */ /* 0x000fe200078e00ff */
        /* <DEDUP_REMOVED lines=8> */
[----:B------:R-:W-:Y:S01]  /*0150*/  LEA.HI.X R25, R0, R11, RZ, 0x1, P0 ;  /* 0x0000000b00197211 */ /* 0x000fe200000f0cff */
[----:B------:R-:W-:Y:S01]  /*0160*/  IMAD.SHL.U32 R28, R7, 0x80, RZ ;  /* 0x00000080071c7824 */ /* 0x000fe200078e00ff */
[-C--:B------:R-:W-:Y:S01]  /*0170*/  LEA R26, P0, R33, R10.reuse, 0x8 ;  /* 0x0000000a211a7211 */ /* 0x080fe200078040ff */
[----:B------:R-:W-:Y:S01]  /*0180*/  IMAD.SHL.U32 R30, R3, 0x80, RZ ;  /* 0x00000080031e7824 */ /* 0x000fe200078e00ff */
[----:B------:R-:W-:-:S02]  /*0190*/  LEA R22, P1, R29, R10, 0x8 ;  /* 0x0000000a1d167211 */ /* 0x000fc400078240ff */
[-C--:B------:R-:W-:Y:S02]  /*01a0*/  LEA R20, P2, R31, R10.reuse, 0x8 ;  /* 0x0000000a1f147211 */ /* 0x080fe400078440ff */
[-C--:B------:R-:W-:Y:S02]  /*01b0*/  LEA R8, P3, R59, R10.reuse, 0x8 ;  /* 0x0000000a3b087211 */ /* 0x080fe400078640ff */
[-C--:B------:R-:W-:Y:S02]  /*01c0*/  LEA R14, P4, R57, R10.reuse, 0x8 ;  /* 0x0000000a390e7211 */ /* 0x080fe400078840ff */
[-C--:B------:R-:W-:Y:S02]  /*01d0*/  LEA R12, P5, R7, R10.reuse, 0x8 ;  /* 0x0000000a070c7211 */ /* 0x080fe400078a40ff */
[----:B------:R-:W-:Y:S02]  /*01e0*/  LEA.HI.X R27, R2, R11, RZ, 0x1, P0 ;  /* 0x0000000b021b7211 */ /* 0x000fe400000f0cff */
[----:B------:R-:W-:-:S02]  /*01f0*/  LEA R10, P0, R3, R10, 0x8 ;  /* 0x0000000a030a7211 */ /* 0x000fc400078040ff */
[-C--:B------:R-:W-:Y:S02]  /*0200*/  LEA.HI.X R23, R4, R11.reuse, RZ, 0x1, P1 ;  /* 0x0000000b04177211 */ /* 0x080fe400008f0cff */
[-C--:B------:R-:W-:Y:S02]  /*0210*/  LEA.HI.X R21, R6, R11.reuse, RZ, 0x1, P2 ;  /* 0x0000000b06157211 */ /* 0x080fe400010f0cff */
[-C--:B------:R-:W-:Y:S02]  /*0220*/  LEA.HI.X R9, R16, R11.reuse, RZ, 0x1, P3 ;  /* 0x0000000b10097211 */ /* 0x080fe400018f0cff */
[-C--:B------:R-:W-:Y:S02]  /*0230*/  LEA.HI.X R15, R18, R11.reuse, RZ, 0x1, P4 ;  /* 0x0000000b120f7211 */ /* 0x080fe400020f0cff */
[----:B------:R-:W-:Y:S02]  /*0240*/  LEA.HI.X R13, R28, R11, RZ, 0x1, P5 ;  /* 0x0000000b1c0d7211 */ /* 0x000fe400028f0cff */
[----:B------:R-:W-:-:S02]  /*0250*/  LOP3.LUT R5, R5, 0x1f, RZ, 0xc0, !PT ;  /* 0x0000001f05057812 */ /* 0x000fc400078ec0ff */
[----:B------:R-:W-:-:S03]  /*0260*/  LEA.HI.X R11, R30, R11, RZ, 0x1, P0 ;  /* 0x0000000b1e0b7211 */ /* 0x000fc600000f0cff */
[----:B------:R-:W-:-:S04]  /*0270*/  IMAD.WIDE.U32 R24, R5, 0x2, R24 ;  /* 0x0000000205187825 */ /* 0x000fc800078e0018 */
[C---:B------:R-:W-:Y:S01]  /*0280*/  IMAD.WIDE.U32 R26, R5.reuse, 0x2, R26 ;  /* 0x00000002051a7825 */ /* 0x040fe200078e001a */
[----:B------:R-:W2:Y:S03]  /*0290*/  LDG.E.U16 R37, desc[UR12][R24.64] ;  /* 0x0000000c18257981 */ /* 0x000ea6000c1e1500 */
[C---:B------:R-:W-:Y:S01]  /*02a0*/  IMAD.WIDE.U32 R22, R5.reuse, 0x2, R22 ;  /* 0x0000000205167825 */ /* 0x040fe200078e0016 */
[----:B------:R-:W3:Y:S03]  /*02b0*/  LDG.E.U16 R35, desc[UR12][R24.64+0x80] ;  /* 0x0000800c18237981 */ /* 0x000ee6000c1e1500 */
[C---:B------:R-:W-:Y:S01]  /*02c0*/  IMAD.WIDE.U32 R20, R5.reuse, 0x2, R20 ;  /* 0x0000000205147825 */ /* 0x040fe200078e0014 */
[----:B------:R-:W4:Y:S03]  /*02d0*/  LDG.E.U16 R53, desc[UR12][R26.64] ;  /* 0x0000000c1a357981 */ /* 0x000f26000c1e1500 */
[C---:B------:R-:W-:Y:S01]  /*02e0*/  IMAD.WIDE.U32 R8, R5.reuse, 0x2, R8 ;  /* 0x0000000205087825 */ /* 0x040fe200078e0008 */
[----:B------:R-:W5:Y:S03]  /*02f0*/  LDG.E.U16 R4, desc[UR12][R26.64+0x80] ;  /* 0x0000800c1a047981 */ /* 0x000f66000c1e1500 */
[C---:B------:R-:W-:Y:S01]  /*0300*/  IMAD.WIDE.U32 R14, R5.reuse, 0x2, R14 ;  /* 0x00000002050e7825 */ /* 0x040fe200078e000e */
[----:B------:R-:W5:Y:S03]  /*0310*/  LDG.E.U16 R2, desc[UR12][R22.64] ;  /* 0x0000000c16027981 */ /* 0x000f66000c1e1500 */
[C---:B------:R-:W-:Y:S01]  /*0320*/  IMAD.WIDE.U32 R12, R5.reuse, 0x2, R12 ;  /* 0x00000002050c7825 */ /* 0x040fe200078e000c */
[----:B------:R-:W5:Y:S03]  /*0330*/  LDG.E.U16 R38, desc[UR12][R22.64+0x80] ;  /* 0x0000800c16267981 */ /* 0x000f66000c1e1500 */
[C---:B------:R-:W-:Y:S01]  /*0340*/  IMAD.WIDE.U32 R10, R5.reuse, 0x2, R10 ;  /* 0x00000002050a7825 */ /* 0x040fe200078e000a */
[----:B------:R-:W5:Y:S04]  /*0350*/  LDG.E.U16 R36, desc[UR12][R20.64] ;  /* 0x0000000c14247981 */ /* 0x000f68000c1e1500 */
        /* <DEDUP_REMOVED lines=14> */
[----:B------:R0:W5:Y:S01]  /*0440*/  LDG.E.U16 R17, desc[UR12][R8.64+0xc0] ;  /* 0x0000c00c08117981 */ /* 0x000162000c1e1500 */
[----:B------:R-:W1:Y:S01]  /*0450*/  S2UR UR8, SR_CgaCtaId ;  /* 0x00000000000879c3 */ /* 0x000e620000008800 */
[----:B------:R-:W-:Y:S01]  /*0460*/  IMAD R0, R5, 0x2, R0 ;  /* 0x0000000205007824 */ /* 0x000fe200078e0200 */
[----:B------:R-:W-:Y:S01]  /*0470*/  SHF.R.U32.HI R19, RZ, 0x1, R61 ;  /* 0x00000001ff137819 */ /* 0x000fe2000001163d */
[----:B------:R-:W-:Y:S01]  /*0480*/  UMOV UR4, 0x400 ;  /* 0x0000040000047882 */ /* 0x000fe20000000000 */
[----:B------:R0:W5:Y:S04]  /*0490*/  LDG.E.U16 R48, desc[UR12][R22.64+0xc0] ;  /* 0x0000c00c16307981 */ /* 0x000168000c1e1500 */
[----:B------:R-:W5:Y:S01]  /*04a0*/  LDG.E.U16 R24, desc[UR12][R10.64+0x40] ;  /* 0x0000400c0a187981 */ /* 0x000f62000c1e1500 */
[----:B0-----:R-:W0:Y:S03]  /*04b0*/  LDC.64 R8, c[0x0][0x218] ;  /* 0x00008600ff087b82 */ /* 0x001e260000000a00 */
[----:B------:R0:W5:Y:S01]  /*04c0*/  LDG.E.U16 R25, desc[UR12][R10.64+0xc0] ;  /* 0x0000c00c0a197981 */ /* 0x000162000c1e1500 */
[----:B------:R-:W-:Y:S01]  /*04d0*/  LOP3.LUT R22, R0, R19, RZ, 0x3c, !PT ;  /* 0x0000001300167212 */ /* 0x000fe200078e3cff */
[----:B------:R-:W-:-:S02]  /*04e0*/  IMAD.SHL.U32 R0, R33, 0x40, RZ ;  /* 0x0000004021007824 */ /* 0x000fc400078e00ff */
[----:B------:R-:W5:Y:S01]  /*04f0*/  LDG.E.U16 R19, desc[UR12][R12.64+0x40] ;  /* 0x0000400c0c137981 */ /* 0x000f62000c1e1500 */
[----:B------:R-:W-:-:S03]  /*0500*/  LOP3.LUT R58, R22, 0x40, RZ, 0x3c, !PT ;  /* 0x00000040163a7812 */ /* 0x000fc600078e3cff */
[----:B------:R5:W5:Y:S01]  /*0510*/  LDG.E.U16 R23, desc[UR12][R12.64+0xc0] ;  /* 0x0000c00c0c177981 */ /* 0x000b62000c1e1500 */
[----:B-1----:R-:W-:-:S03]  /*0520*/  ULEA UR8, UR8, UR4, 0x18 ;  /* 0x0000000408087291 */ /* 0x002fc6000f8ec03f */
[----:B------:R-:W5:Y:S01]  /*0530*/  LDG.E.U16 R40, desc[UR12][R26.64+0x40] ;  /* 0x0000400c1a287981 */ /* 0x000f62000c1e1500 */
[----:B------:R-:W-:-:S03]  /*0540*/  IMAD.SHL.U32 R56, R3, 0x40, RZ ;  /* 0x0000004003387824 */ /* 0x000fc600078e00ff */
[----:B------:R-:W5:Y:S01]  /*0550*/  LDG.E.U16 R46, desc[UR12][R26.64+0xc0] ;  /* 0x0000c00c1a2e7981 */ /* 0x000f62000c1e1500 */
[----:B0-----:R-:W-:-:S03]  /*0560*/  LEA R10, P0, R33, R8, 0x7 ;  /* 0x00000008210a7211 */ /* 0x001fc600078038ff */
[----:B------:R0:W5:Y:S01]  /*0570*/  LDG.E.U16 R50, desc[UR12][R20.64+0x40] ;  /* 0x0000400c14327981 */ /* 0x000162000c1e1500 */
[----:B------:R-:W-:Y:S01]  /*0580*/  LEA.HI.X R11, R0, R9, RZ, 0x1, P0 ;  /* 0x00000009000b7211 */ /* 0x000fe200000f0cff */
[----:B------:R-:W-:Y:S01]  /*0590*/  IMAD.SHL.U32 R0, R29, 0x40, RZ ;  /* 0x000000401d007824 */ /* 0x000fe200078e00ff */
[----:B------:R-:W-:Y:S01]  /*05a0*/  LEA R44, P1, R31, R8, 0x7 ;  /* 0x000000081f2c7211 */ /* 0x000fe200078238ff */
[----:B------:R-:W5:Y:S01]  /*05b0*/  LDG.E.U16 R16, desc[UR12][R14.64+0x40] ;  /* 0x0000400c0e107981 */ /* 0x000f62000c1e1500 */
[----:B------:R-:W-:-:S03]  /*05c0*/  IMAD.WIDE.U32 R10, R5, 0x2, R10 ;  /* 0x00000002050a7825 */ /* 0x000fc600078e000a */
[----:B------:R1:W5:Y:S04]  /*05d0*/  LDG.E.U16 R18, desc[UR12][R14.64+0xc0] ;  /* 0x0000c00c0e127981 */ /* 0x000368000c1e1500 */
[----:B------:R-:W5:Y:S04]  /*05e0*/  LDG.E.U16 R27, desc[UR12][R10.64] ;  /* 0x0000000c0a1b7981 */ /* 0x000f68000c1e1500 */
[----:B--2---:R-:W-:Y:S04]  /*05f0*/  STS.U16 [R22+UR8], R37 ;  /* 0x0000002516007988 */ /* 0x004fe80008000408 */
[----:B---3--:R-:W-:Y:S04]  /*0600*/  STS.U16 [R22+UR8+0x2000], R35 ;  /* 0x0020002316007988 */ /* 0x008fe80008000408 */
[----:B----4-:R-:W-:Y:S04]  /*0610*/  STS.U16 [R22+UR8+0x400], R53 ;  /* 0x0004003516007988 */ /* 0x010fe80008000408 */
[----:B-----5:R-:W-:Y:S04]  /*0620*/  STS.U16 [R22+UR8+0x2400], R4 ;  /* 0x0024000416007988 */ /* 0x020fe80008000408 */
[----:B------:R2:W-:Y:S04]  /*0630*/  STS.U16 [R22+UR8+0x800], R2 ;  /* 0x0008000216007988 */ /* 0x0005e80008000408 */
[----:B------:R-:W-:Y:S04]  /*0640*/  STS.U16 [R22+UR8+0x2800], R38 ;  /* 0x0028002616007988 */ /* 0x000fe80008000408 */
        /* <DEDUP_REMOVED lines=10> */
[----:B------:R3:W-:Y:S01]  /*06f0*/  STS.U16 [R58+UR8+0x2000], R42 ;  /* 0x0020002a3a007988 */ /* 0x0007e20008000408 */
[----:B--2---:R-:W-:Y:S01]  /*0700*/  IMAD.SHL.U32 R2, R31, 0x40, RZ ;  /* 0x000000401f027824 */ /* 0x004fe200078e00ff */
[----:B---3--:R-:W-:-:S02]  /*0710*/  LEA R42, P0, R29, R8, 0x7 ;  /* 0x000000081d2a7211 */ /* 0x008fc400078038ff */
[----:B------:R2:W-:Y:S02]  /*0720*/  STS.U16 [R58+UR8], R45 ;  /* 0x0000002d3a007988 */ /* 0x0005e40008000408 */
[-C--:B------:R-:W-:Y:S01]  /*0730*/  LEA.HI.X R43, R0, R9.reuse, RZ, 0x1, P0 ;  /* 0x00000009002b7211 */ /* 0x080fe200000f0cff */
[C---:B------:R-:W-:Y:S01]  /*0740*/  IMAD.SHL.U32 R0, R61.reuse, 0x2, RZ ;  /* 0x000000023d007824 */ /* 0x040fe200078e00ff */
[-C--:B------:R-:W-:Y:S01]  /*0750*/  LEA R12, P0, R61, R8.reuse, 0x2 ;  /* 0x000000083d0c7211 */ /* 0x080fe200078010ff */
[----:B------:R3:W4:Y:S01]  /*0760*/  LDG.E.U16 R29, desc[UR12][R10.64+0x40] ;  /* 0x0000400c0a1d7981 */ /* 0x000722000c1e1500 */
[----:B------:R-:W-:Y:S02]  /*0770*/  IMAD.SHL.U32 R4, R59, 0x40, RZ ;  /* 0x000000403b047824 */ /* 0x000fe400078e00ff */
[-C--:B------:R-:W-:Y:S01]  /*0780*/  LEA.HI.X R13, R0, R9.reuse, RZ, 0x1, P0 ;  /* 0x00000009000d7211 */ /* 0x080fe200000f0cff */
[----:B------:R-:W-:Y:S01]  /*0790*/  IMAD.SHL.U32 R0, R57, 0x40, RZ ;  /* 0x0000004039007824 */ /* 0x000fe200078e00ff */
[----:B--2---:R-:W-:Y:S01]  /*07a0*/  LEA.HI.X R45, R2, R9, RZ, 0x1, P1 ;  /* 0x00000009022d7211 */ /* 0x004fe200008f0cff */
[----:B------:R-:W-:Y:S01]  /*07b0*/  IMAD.SHL.U32 R6, R7, 0x40, RZ ;  /* 0x0000004007067824 */ /* 0x000fe200078e00ff */
[----:B0-----:R-:W-:-:S02]  /*07c0*/  LEA R20, P0, R59, R8, 0x7 ;  /* 0x000000083b147211 */ /* 0x001fc400078038ff */
[-C--:B-1----:R-:W-:Y:S02]  /*07d0*/  LEA R14, P1, R57, R8.reuse, 0x7 ;  /* 0x00000008390e7211 */ /* 0x082fe400078238ff */
[-C--:B---3--:R-:W-:Y:S02]  /*07e0*/  LEA R10, P2, R7, R8.reuse, 0x7 ;  /* 0x00000008070a7211 */ /* 0x088fe400078438ff */
[----:B------:R-:W-:Y:S02]  /*07f0*/  LEA R8, P3, R3, R8, 0x7 ;  /* 0x0000000803087211 */ /* 0x000fe400078638ff */
[-C--:B------:R-:W-:Y:S02]  /*0800*/  LEA.HI.X R21, R4, R9.reuse, RZ, 0x1, P0 ;  /* 0x0000000904157211 */ /* 0x080fe400000f0cff */
[-C--:B------:R-:W-:Y:S02]  /*0810*/  LEA.HI.X R15, R0, R9.reuse, RZ, 0x1, P1 ;  /* 0x00000009000f7211 */ /* 0x080fe400008f0cff */
[----:B------:R-:W-:-:S02]  /*0820*/  LEA.HI.X R11, R6, R9, RZ, 0x1, P2 ;  /* 0x00000009060b7211 */ /* 0x000fc400010f0cff */
[----:B------:R-:W-:Y:S01]  /*0830*/  LEA.HI.X R9, R56, R9, RZ, 0x1, P3 ;  /* 0x0000000938097211 */ /* 0x000fe200018f0cff */
[----:B------:R-:W-:-:S04]  /*0840*/  IMAD.WIDE.U32 R44, R5, 0x2, R44 ;  /* 0x00000002052c7825 */ /* 0x000fc800078e002c */
[C---:B------:R-:W-:Y:S01]  /*0850*/  IMAD.WIDE.U32 R42, R5.reuse, 0x2, R42 ;  /* 0x00000002052a7825 */ /* 0x040fe200078e002a */
[----:B------:R-:W2:Y:S03]  /*0860*/  LDG.E.U16 R35, desc[UR12][R44.64] ;  /* 0x0000000c2c237981 */ /* 0x000ea6000c1e1500 */
[C---:B------:R-:W-:Y:S01]  /*0870*/  IMAD.WIDE.U32 R14, R5.reuse, 0x2, R14 ;  /* 0x00000002050e7825 */ /* 0x040fe200078e000e */
[----:B------:R-:W3:Y:S03]  /*0880*/  LDG.E.U16 R37, desc[UR12][R44.64+0x40] ;  /* 0x0000400c2c257981 */ /* 0x000ee6000c1e1500 */
[C---:B------:R-:W-:Y:S01]  /*0890*/  IMAD.WIDE.U32 R10, R5.reuse, 0x2, R10 ;  /* 0x00000002050a7825 */ /* 0x040fe200078e000a */
[----:B------:R-:W-:Y:S03]  /*08a0*/  STS.U16 [R58+UR8+0x800], R55 ;  /* 0x000800373a007988 */ /* 0x000fe60008000408 */
[C---:B------:R-:W-:Y:S01]  /*08b0*/  IMAD.WIDE.U32 R8, R5.reuse, 0x2, R8 ;  /* 0x0000000205087825 */ /* 0x040fe200078e0008 */
[----:B------:R0:W-:Y:S03]  /*08c0*/  STS.U16 [R58+UR8+0x2c00], R39 ;  /* 0x002c00273a007988 */ /* 0x0001e60008000408 */
[C---:B------:R-:W-:Y:S01]  /*08d0*/  IMAD.WIDE.U32 R12, R5.reuse, 0x2, R12 ;  /* 0x00000002050c7825 */ /* 0x040fe200078e000c */
[----:B------:R1:W-:Y:S03]  /*08e0*/  STS.U16 [R58+UR8+0x1000], R41 ;  /* 0x001000293a007988 */ /* 0x0003e60008000408 */
[----:B------:R-:W-:Y:S01]  /*08f0*/  IMAD.WIDE.U32 R20, R5, 0x2, R20 ;  /* 0x0000000205147825 */ /* 0x000fe200078e0014 */
[----:B------:R-:W5:Y:S04]  /*0900*/  LDG.E.U16 R31, desc[UR12][R42.64] ;  /* 0x0000000c2a1f7981 */ /* 0x000f68000c1e1500 */
[----:B------:R-:W3:Y:S04]  /*0910*/  LDG.E.U16 R33, desc[UR12][R42.64+0x40] ;  /* 0x0000400c2a217981 */ /* 0x000ee8000c1e1500 */
[----:B------:R-:W4:Y:S04]  /*0920*/  LDG.E.U16 R45, desc[UR12][R14.64] ;  /* 0x0000000c0e2d7981 */ /* 0x000f28000c1e1500 */
[----:B------:R-:W3:Y:S04]  /*0930*/  LDG.E.U16 R47, desc[UR12][R10.64] ;  /* 0x0000000c0a2f7981 */ /* 0x000ee8000c1e1500 */
[----:B------:R-:W3:Y:S04]  /*0940*/  LDG.E.U16 R49, desc[UR12][R8.64] ;  /* 0x0000000c08317981 */ /* 0x000ee8000c1e1500 */
[----:B0-----:R-:W3:Y:S04]  /*0950*/  LDG.E.U16 R39, desc[UR12][R20.64] ;  /* 0x0000000c14277981 */ /* 0x001ee8000c1e1500 */
[----:B------:R-:W3:Y:S04]  /*0960*/  LDG.E.U16 R43, desc[UR12][R20.64+0x40] ;  /* 0x0000400c142b7981 */ /* 0x000ee8000c1e1500 */
[----:B-1----:R-:W3:Y:S04]  /*0970*/  LDG.E.U16 R41, desc[UR12][R12.64] ;  /* 0x0000000c0c297981 */ /* 0x002ee8000c1e1500 */
[----:B------:R-:W3:Y:S04]  /*0980*/  LDG.E.U16 R51, desc[UR12][R12.64+0x2000] ;  /* 0x0020000c0c337981 */ /* 0x000ee8000c1e1500 */
        /* <DEDUP_REMOVED lines=10> */
[----:B------:R0:W-:Y:S04]  /*0a30*/  STS.U16 [R58+UR8+0x3000], R17 ;  /* 0x003000113a007988 */ /* 0x0001e80008000408 */
        /* <DEDUP_REMOVED lines=8> */
[----:B0-----:R-:W3:Y:S04]  /*0ac0*/  LDG.E.U16 R17, desc[UR12][R12.64+0x3c40] ;  /* 0x003c400c0c117981 */ /* 0x001ee8000c1e1500 */
        /* <DEDUP_REMOVED lines=10> */
[----:B------:R-:W-:Y:S01]  /*0b70*/  STS.U16 [R22+UR8+0x4400], R27 ;  /* 0x0044001b16007988 */ /* 0x000fe20008000408 */
[----:B------:R-:W-:-:S02]  /*0b80*/  UIADD3 UR4, UR8, 0x4000, URZ ;  /* 0x0000400008047890 */ /* 0x000fc4000fffe03f */
[----:B------:R-:W-:Y:S02]  /*0b90*/  USHF.R.U32.HI UR5, URZ, 0x4, UR8 ;  /* 0x000000043f057899 */ /* 0x000fe40008011608 */
[----:B------:R-:W-:Y:S02]  /*0ba0*/  USHF.R.U32.HI UR6, URZ, 0x4, UR4 ;  /* 0x000000043f067899 */ /* 0x000fe40008011604 */
[----:B------:R-:W-:Y:S02]  /*0bb0*/  USGXT.U32 UR4, UR5, 0xe ;  /* 0x0000000e0504789a */ /* 0x000fe40008000000 */
[----:B------:R-:W-:Y:S01]  /*0bc0*/  USGXT.U32 UR6, UR6, 0xe ;  /* 0x0000000e0606789a */ /* 0x000fe20008000000 */
[----:B------:R-:W-:Y:S01]  /*0bd0*/  UMOV UR5, 0x40000040 ;  /* 0x4000004000057882 */ /* 0x000fe20000000000 */
[----:B------:R-:W-:Y:S02]  /*0be0*/  UMOV UR7, 0x40000040 ;  /* 0x4000004000077882 */ /* 0x000fe40000000000 */
[----:B------:R-:W-:Y:S01]  /*0bf0*/  UIADD3 UR9, UP1, UR6, 0x80, URZ ;  /* 0x0000008006097890 */ /* 0x000fe2000ff3e03f */
[----:B--2---:R-:W-:Y:S04]  /*0c00*/  STS.U16 [R22+UR8+0x4c00], R35 ;  /* 0x004c002316007988 */ /* 0x004fe80008000408 */
[----:B-----5:R-:W-:Y:S04]  /*0c10*/  STS.U16 [R22+UR8+0x4800], R31 ;  /* 0x0048001f16007988 */ /* 0x020fe80008000408 */
[----:B----4-:R-:W-:Y:S04]  /*0c20*/  STS.U16 [R22+UR8+0x5400], R45 ;  /* 0x0054002d16007988 */ /* 0x010fe80008000408 */
[----:B---3--:R-:W-:Y:S04]  /*0c30*/  STS.U16 [R22+UR8+0x5800], R47 ;  /* 0x0058002f16007988 */ /* 0x008fe80008000408 */
        /* <DEDUP_REMOVED lines=21> */
[----:B------:R0:W-:Y:S04]  /*0d90*/  STS.U16 [R58+UR8+0x6800], R28 ;  /* 0x0068001c3a007988 */ /* 0x0001e80008000408 */
[----:B------:R-:W-:Y:S04]  /*0da0*/  STS.U16 [R58+UR8+0x6c00], R60 ;  /* 0x006c003c3a007988 */ /* 0x000fe80008000408 */
[----:B------:R-:W-:Y:S04]  /*0db0*/  STS.U16 [R58+UR8+0x7000], R14 ;  /* 0x0070000e3a007988 */ /* 0x000fe80008000408 */
[----:B------:R-:W-:Y:S04]  /*0dc0*/  STS.U16 [R58+UR8+0x7400], R10 ;  /* 0x0074000a3a007988 */ /* 0x000fe80008000408 */
[----:B------:R-:W-:Y:S04]  /*0dd0*/  STS.U16 [R58+UR8+0x7800], R8 ;  /* 0x007800083a007988 */ /* 0x000fe80008000408 */
[----:B------:R1:W-:Y:S01]  /*0de0*/  STS.U16 [R58+UR8+0x7c00], R17 ;  /* 0x007c00113a007988 */ /* 0x0003e20008000408 */
[----:B------:R-:W-:Y:S06]  /*0df0*/  BAR.SYNC.DEFER_BLOCKING 0x0 ;  /* 0x0000000000007b1d */ /* 0x000fec0000010000 */
[----:B0-----:R-:W-:-:S06]  /*0e00*/  WARPGROUP.ARRIVE ;  /* 0x00000000000079c5 */ /* 0x001fcc0000000000 */
[----:B------:R-:W-:Y:S01]  /*0e10*/  HGMMA.64x64x16.F32.BF16 R24, gdesc[UR4].tnspB, RZ, !UPT ;  /* 0x40e00000041879f0 */ /* 0x000fe2000c7018ff */
[----:B------:R-:W-:Y:S01]  /*0e20*/  UIADD3 UR7, UP0, UR4, 0x2, URZ ;  /* 0x0000000204077890 */ /* 0x000fe2000ff1e03f */
[----:B------:R-:W-:Y:S02]  /*0e30*/  UMOV UR5, URZ ;  /* 0x0000003f00057c82 */ /* 0x000fe40008000000 */
[----:B------:R-:W-:Y:S01]  /*0e40*/  UMOV UR4, URZ ;  /* 0x0000003f00047c82 */ /* 0x000fe20008000000 */
[----:B------:R-:W-:Y:S02]  /*0e50*/  UIADD3.X UR10, UR5, 0x40000040, URZ, UP1, !UPT ;  /* 0x40000040050a7890 */ /* 0x000fe40008ffe43f */
[----:B------:R-:W-:-:S03]  /*0e60*/  UIADD3.X UR6, UR4, 0x40000040, URZ, UP0, !UPT ;  /* 0x4000004004067890 */ /* 0x000fc600087fe43f */
[----:B------:R-:W-:Y:S02]  /*0e70*/  UMOV UR4, UR7 ;  /* 0x0000000700047c82 */ /* 0x000fe40008000000 */
[----:B------:R-:W-:Y:S02]  /*0e80*/  UMOV UR7, UR10 ;  /* 0x0000000a00077c82 */ /* 0x000fe40008000000 */
[----:B------:R-:W-:Y:S01]  /*0e90*/  UMOV UR5, UR6 ;  /* 0x0000000600057c82 */ /* 0x000fe20008000000 */
[----:B------:R-:W-:Y:S02]  /*0ea0*/  UMOV UR6, UR9 ;  /* 0x0000000900067c82 */ /* 0x000fe40008000000 */
[----:B------:R-:W-:Y:S01]  /*0eb0*/  HGMMA.64x64x16.F32.BF16 R24, gdesc[UR4].tnspB, R24 ;  /* 0x40e00000041879f0 */ /* 0x000fe20008701818 */
[----:B------:R-:W-:Y:S02]  /*0ec0*/  UIADD3.64 UR16, UR4, 0x2, URZ ;  /* 0x0000000204107897 */ /* 0x000fe4000fffe03f */
[----:B------:R-:W-:-:S09]  /*0ed0*/  UIADD3.64 UR18, UR6, 0x80, URZ ;  /* 0x0000008006127897 */ /* 0x000fd2000fffe03f */
        /* <DEDUP_REMOVED lines=11> */
[----:B------:R-:W-:Y:S02]  /*0f90*/  UIADD3.64 UR18, UR6, 0x280, URZ ;  /* 0x0000028006127897 */ /* 0x000fe4000fffe03f */
[----:B------:R-:W-:Y:S02]  /*0fa0*/  UIADD3.64 UR4, UR4, 0x204, URZ ;  /* 0x0000020404047897 */ /* 0x000fe4000fffe03f */
[----:B------:R-:W-:-:S05]  /*0fb0*/  UIADD3.64 UR6, UR6, 0x300, URZ ;  /* 0x0000030006067897 */ /* 0x000fca000fffe03f */
[----:B------:R-:W-:Y:S01]  /*0fc0*/  HGMMA.64x64x16.F32.BF16 R24, gdesc[UR16].tnspB, R24 ;  /* 0x40e00000101879f0 */ /* 0x000fe20008701818 */
[----:B-1----:R-:W0:Y:S03]  /*0fd0*/  S2R R58, SR_TID.X ;  /* 0x00000000003a7919 */ /* 0x002e260000002100 */
[----:B------:R-:W-:Y:S01]  /*0fe0*/  HGMMA.64x64x16.F32.BF16 R24, gdesc[UR4].tnspB, R24, gsb0 ;  /* 0x40e00000041879f0 */ /* 0x000fe20008001818 */
[C---:B0-----:R-:W-:Y:S02]  /*0ff0*/  IMAD.SHL.U32 R8, R58.reuse, 0x20, RZ ;  /* 0x000000203a087824 */ /* 0x041fe400078e00ff */
[----:B------:R-:W-:-:S03]  /*1000*/  IMAD.SHL.U32 R9, R58, 0x10, RZ ;  /* 0x000000103a097824 */ /* 0x000fc600078e00ff */
[----:B------:R-:W-:Y:S01]  /*1010*/  LOP3.LUT R8, R8, 0x60, RZ, 0xc0, !PT ;  /* 0x0000006008087812 */ /* 0x000fe200078ec0ff */
[----:B------:R-:W-:-:S03]  /*1020*/  IMAD.SHL.U32 R10, R58, 0x100, RZ ;  /* 0x000001003a0a7824 */ /* 0x000fc600078e00ff */
[--C-:B------:R-:W-:Y:S02]  /*1030*/  LOP3.LUT R11, R8, 0x780, R9.reuse, 0xf8, !PT ;  /* 0x00000780080b7812 */ /* 0x100fe400078ef809 */
[--C-:B------:R-:W-:Y:S02]  /*1040*/  SHF.R.S32.HI R8, RZ, 0x5, R58.reuse ;  /* 0x00000005ff087819 */ /* 0x100fe4000001143a */
[----:B------:R-:W-:Y:S02]  /*1050*/  LOP3.LUT R10, R10, 0x1800, RZ, 0xc0, !PT ;  /* 0x000018000a0a7812 */ /* 0x000fe400078ec0ff */
[----:B------:R-:W-:Y:S02]  /*1060*/  SGXT R8, R8, 0x1 ;  /* 0x000000010808781a */ /* 0x000fe40000000200 */
[----:B------:R-:W-:Y:S02]  /*1070*/  SHF.R.S32.HI R60, RZ, 0x2, R58 ;  /* 0x00000002ff3c7819 */ /* 0x000fe4000001143a */
[----:B------:R-:W-:-:S02]  /*1080*/  LOP3.LUT R10, R10, 0x70, R9, 0xf8, !PT ;  /* 0x000000700a0a7812 */ /* 0x000fc400078ef809 */
[----:B------:R-:W-:Y:S01]  /*1090*/  LOP3.LUT R9, R8, 0x2010, RZ, 0xc0, !PT ;  /* 0x0000201008097812 */ /* 0x000fe200078ec0ff */
[----:B------:R-:W-:Y:S01]  /*10a0*/  IMAD.SHL.U32 R8, R58, 0x2, RZ ;  /* 0x000000023a087824 */ /* 0x000fe200078e00ff */
[----:B------:R-:W-:-:S04]  /*10b0*/  SGXT R60, R60, 0x1 ;  /* 0x000000013c3c781a */ /* 0x000fc80000000200 */
[----:B------:R-:W-:Y:S02]  /*10c0*/  LOP3.LUT R60, R11, 0x2010, R60, 0xf8, !PT ;  /* 0x000020100b3c7812 */ /* 0x000fe400078ef83c */
[----:B------:R-:W-:Y:S01]  /*10d0*/  LOP3.LUT R9, R9, 0x180, R8, 0xf8, !PT ;  /* 0x0000018009097812 */ /* 0x000fe200078ef808 */
[----:B------:R-:W-:Y:S02]  /*10e0*/  WARPGROUP.DEPBAR.LE gsb0, 0x0 ;  /* 0x00008000000079c5 */ /* 0x000fe40000010000 */
[----:B------:R-:W-:Y:S02]  /*10f0*/  IMAD.MOV.U32 R20, RZ, RZ, R24 ;  /* 0x000000ffff147224 */ /* 0x000fe400078e0018 */
[----:B------:R-:W-:Y:S02]  /*1100*/  IMAD.MOV.U32 R21, RZ, RZ, R26 ;  /* 0x000000ffff157224 */ /* 0x000fe400078e001a */
[----:B------:R-:W-:Y:S02]  /*1110*/  IMAD.MOV.U32 R22, RZ, RZ, R40 ;  /* 0x000000ffff167224 */ /* 0x000fe400078e0028 */
[----:B------:R-:W-:Y:S01]  /*1120*/  IMAD.MOV.U32 R23, RZ, RZ, R42 ;  /* 0x000000ffff177224 */ /* 0x000fe200078e002a */
[----:B------:R-:W-:Y:S01]  /*1130*/  BAR.SYNC.DEFER_BLOCKING 0x0 ;  /* 0x0000000000007b1d */ /* 0x000fe20000010000 */
[----:B------:R-:W-:-:S02]  /*1140*/  IMAD.MOV.U32 R12, RZ, RZ, R32 ;  /* 0x000000ffff0c7224 */ /* 0x000fc400078e0020 */
[----:B------:R-:W-:Y:S02]  /*1150*/  IMAD.MOV.U32 R13, RZ, RZ, R34 ;  /* 0x000000ffff0d7224 */ /* 0x000fe400078e0022 */
[----:B------:R-:W-:Y:S02]  /*1160*/  IMAD.MOV.U32 R14, RZ, RZ, R48 ;  /* 0x000000ffff0e7224 */ /* 0x000fe400078e0030 */
[----:B------:R-:W-:Y:S01]  /*1170*/  IMAD.MOV.U32 R15, RZ, RZ, R50 ;  /* 0x000000ffff0f7224 */ /* 0x000fe200078e0032 */
[----:B------:R-:W-:Y:S01]  /*1180*/  LOP3.LUT R26, R9, R10, RZ, 0x3c, !PT ;  /* 0x0000000a091a7212 */ /* 0x000fe200078e3cff */
[----:B------:R-:W-:Y:S02]  /*1190*/  IMAD.MOV.U32 R16, RZ, RZ, R28 ;  /* 0x000000ffff107224 */ /* 0x000fe400078e001c */
[----:B------:R-:W-:Y:S02]  /*11a0*/  IMAD.MOV.U32 R28, RZ, RZ, R29 ;  /* 0x000000ffff1c7224 */ /* 0x000fe400078e001d */
[----:B------:R-:W-:Y:S01]  /*11b0*/  IMAD.MOV.U32 R32, RZ, RZ, R33 ;  /* 0x000000ffff207224 */ /* 0x000fe200078e0021 */
[----:B------:R-:W-:Y:S01]  /*11c0*/  LOP3.LUT R40, R60, 0x10, RZ, 0x3c, !PT ;  /* 0x000000103c287812 */ /* 0x000fe200078e3cff */
[----:B------:R-:W-:-:S02]  /*11d0*/  IMAD.MOV.U32 R17, RZ, RZ, R30 ;  /* 0x000000ffff117224 */ /* 0x000fc400078e001e */
[----:B------:R-:W-:Y:S02]  /*11e0*/  IMAD.MOV.U32 R18, RZ, RZ, R44 ;  /* 0x000000ffff127224 */ /* 0x000fe400078e002c */
[----:B------:R-:W-:Y:S02]  /*11f0*/  IMAD.MOV.U32 R19, RZ, RZ, R46 ;  /* 0x000000ffff137224 */ /* 0x000fe400078e002e */
[----:B------:R-:W-:Y:S02]  /*1200*/  IMAD.MOV.U32 R8, RZ, RZ, R36 ;  /* 0x000000ffff087224 */ /* 0x000fe400078e0024 */
[----:B------:R-:W-:Y:S01]  /*1210*/  IMAD.MOV.U32 R9, RZ, RZ, R38 ;  /* 0x000000ffff097224 */ /* 0x000fe200078e0026 */
[----:B------:R0:W-:Y:S01]  /*1220*/  STS.128 [R60+UR8], R20 ;  /* 0x000000143c007988 */ /* 0x0001e20008000c08 */
[----:B------:R-:W-:Y:S02]  /*1230*/  IMAD.MOV.U32 R10, RZ, RZ, R52 ;  /* 0x000000ffff0a7224 */ /* 0x000fe400078e0034 */
[----:B------:R-:W-:Y:S01]  /*1240*/  IMAD.MOV.U32 R11, RZ, RZ, R54 ;  /* 0x000000ffff0b7224 */ /* 0x000fe200078e0036 */
[----:B------:R1:W-:Y:S01]  /*1250*/  STS.128 [R60+UR8+0x1000], R12 ;  /* 0x0010000c3c007988 */ /* 0x0003e20008000c08 */
[----:B------:R-:W-:-:S02]  /*1260*/  IMAD.MOV.U32 R29, RZ, RZ, R31 ;  /* 0x000000ffff1d7224 */ /* 0x000fc400078e001f */
[----:B------:R-:W-:Y:S02]  /*1270*/  IMAD.MOV.U32 R33, RZ, RZ, R35 ;  /* 0x000000ffff217224 */ /* 0x000fe400078e0023 */
[----:B------:R-:W-:Y:S02]  /*1280*/  IMAD.MOV.U32 R30, RZ, RZ, R45 ;  /* 0x000000ffff1e7224 */ /* 0x000fe400078e002d */
[----:B------:R-:W-:Y:S02]  /*1290*/  IMAD.MOV.U32 R31, RZ, RZ, R47 ;  /* 0x000000ffff1f7224 */ /* 0x000fe400078e002f */
[----:B------:R-:W-:Y:S02]  /*12a0*/  IMAD.MOV.U32 R34, RZ, RZ, R49 ;  /* 0x000000ffff227224 */ /* 0x000fe400078e0031 */
[----:B------:R-:W-:Y:S02]  /*12b0*/  IMAD.MOV.U32 R35, RZ, RZ, R51 ;  /* 0x000000ffff237224 */ /* 0x000fe400078e0033 */
[----:B0-----:R-:W-:-:S02]  /*12c0*/  IMAD.MOV.U32 R20, RZ, RZ, R25 ;  /* 0x000000ffff147224 */ /* 0x001fc400078e0019 */
[----:B------:R-:W-:Y:S02]  /*12d0*/  IMAD.MOV.U32 R21, RZ, RZ, R27 ;  /* 0x000000ffff157224 */ /* 0x000fe400078e001b */
[----:B------:R-:W-:Y:S02]  /*12e0*/  IMAD.MOV.U32 R22, RZ, RZ, R41 ;  /* 0x000000ffff167224 */ /* 0x000fe400078e0029 */
[----:B------:R-:W-:Y:S01]  /*12f0*/  IMAD.MOV.U32 R23, RZ, RZ, R43 ;  /* 0x000000ffff177224 */ /* 0x000fe200078e002b */
[----:B------:R0:W-:Y:S01]  /*1300*/  STS.128 [R60+UR8+0x800], R16 ;  /* 0x000800103c007988 */ /* 0x0001e20008000c08 */
[----:B-1----:R-:W-:Y:S01]  /*1310*/  IMAD.MOV.U32 R12, RZ, RZ, R37 ;  /* 0x000000ffff0c7224 */ /* 0x002fe200078e0025 */
[----:B------:R-:W1:Y:S01]  /*1320*/  LDC.64 R24, c[0x0][0x220] ;  /* 0x00008800ff187b82 */ /* 0x000e620000000a00 */
[----:B------:R-:W-:Y:S02]  /*1330*/  IMAD.MOV.U32 R13, RZ, RZ, R39 ;  /* 0x000000ffff0d7224 */ /* 0x000fe400078e0027 */
[----:B------:R-:W-:-:S02]  /*1340*/  IMAD.MOV.U32 R14, RZ, RZ, R53 ;  /* 0x000000ffff0e7224 */ /* 0x000fc400078e0035 */
[----:B------:R-:W-:Y:S01]  /*1350*/  IMAD.MOV.U32 R15, RZ, RZ, R55 ;  /* 0x000000ffff0f7224 */ /* 0x000fe200078e0037 */
[----:B------:R-:W-:Y:S04]  /*1360*/  STS.128 [R60+UR8+0x1800], R8 ;  /* 0x001800083c007988 */ /* 0x000fe80008000c08 */
[----:B------:R-:W-:Y:S04]  /*1370*/  STS.128 [R40+UR8], R20 ;  /* 0x0000001428007988 */ /* 0x000fe80008000c08 */
[----:B------:R2:W-:Y:S04]  /*1380*/  STS.128 [R40+UR8+0x800], R28 ;  /* 0x0008001c28007988 */ /* 0x0005e80008000c08 */
[----:B------:R3:W-:Y:S04]  /*1390*/  STS.128 [R40+UR8+0x1000], R32 ;  /* 0x0010002028007988 */ /* 0x0007e80008000c08 */
[----:B------:R4:W-:Y:S01]  /*13a0*/  STS.128 [R40+UR8+0x1800], R12 ;  /* 0x0018000c28007988 */ /* 0x0009e20008000c08 */
[----:B------:R-:W-:Y:S01]  /*13b0*/  BAR.SYNC.DEFER_BLOCKING 0x0 ;  /* 0x0000000000007b1d */ /* 0x000fe20000010000 */
[----:B0-----:R-:W-:-:S04]  /*13c0*/  SHF.R.U32.HI R16, RZ, 0x5, R58 ;  /* 0x00000005ff107819 */ /* 0x001fc8000001163a */
[----:B------:R-:W-:-:S04]  /*13d0*/  SGXT.U32 R16, R16, 0x3 ;  /* 0x000000031010781a */ /* 0x000fc80000000000 */
[C---:B------:R-:W-:Y:S02]  /*13e0*/  LOP3.LUT R39, R16.reuse, 0x8, RZ, 0xfc, !PT ;  /* 0x0000000810277812 */ /* 0x040fe400078efcff */
[C---:B------:R-:W-:Y:S02]  /*13f0*/  LOP3.LUT R27, R16.reuse, 0x10, RZ, 0xfc, !PT ;  /* 0x00000010101b7812 */ /* 0x040fe400078efcff */
[----:B--2---:R-:W-:Y:S01]  /*1400*/  LOP3.LUT R29, R16, 0x18, RZ, 0xfc, !PT ;  /* 0x00000018101d7812 */ /* 0x004fe200078efcff */
[----:B------:R-:W0:Y:S04]  /*1410*/  LDS.128 R8, [R26+UR8] ;  /* 0x000000081a087984 */ /* 0x000e280008000c00 */
[----:B------:R-:W2:Y:S04]  /*1420*/  LDS.128 R16, [R26+UR8+0x200] ;  /* 0x000200081a107984 */ /* 0x000ea80008000c00 */
[----:B------:R-:W5:Y:S04]  /*1430*/  LDS.128 R12, [R26+UR8+0x400] ;  /* 0x000400081a0c7984 */ /* 0x000f680008000c00 */
[----:B------:R-:W5:Y:S01]  /*1440*/  LDS.128 R20, [R26+UR8+0x600] ;  /* 0x000600081a147984 */ /* 0x000f620008000c00 */
[----:B------:R-:W-:-:S02]  /*1450*/  LOP3.LUT R58, R58, 0xe0, RZ, 0xc0, !PT ;  /* 0x000000e03a3a7812 */ /* 0x000fc400078ec0ff */
[----:B-1----:R-:W-:-:S03]  /*1460*/  LEA R36, P0, R61, R24, 0x3 ;  /* 0x000000183d247211 */ /* 0x002fc600078018ff */
[----:B------:R-:W-:Y:S01]  /*1470*/  IMAD.SHL.U32 R58, R58, 0x2, RZ ;  /* 0x000000023a3a7824 */ /* 0x000fe200078e00ff */
[-C--:B------:R-:W-:Y:S01]  /*1480*/  LEA R28, P2, R29, R24.reuse, 0x8 ;  /* 0x000000181d1c7211 */ /* 0x080fe200078440ff */
[----:B------:R-:W-:Y:S01]  /*1490*/  IMAD.SHL.U32 R44, R39, 0x40, RZ ;  /* 0x00000040272c7824 */ /* 0x000fe200078e00ff */
[-C--:B------:R-:W-:Y:S02]  /*14a0*/  LEA R30, P3, R59, R24.reuse, 0x8 ;  /* 0x000000183b1e7211 */ /* 0x080fe400078640ff */
[----:B------:R-:W-:Y:S02]  /*14b0*/  LEA.HI.X R37, R58, R25, RZ, 0x2, P0 ;  /* 0x000000193a257211 */ /* 0x000fe400000f14ff */
[-C--:B------:R-:W-:Y:S02]  /*14c0*/  LEA R38, P0, R39, R24.reuse, 0x8 ;  /* 0x0000001827267211 */ /* 0x080fe400078040ff */
[-C--:B---3--:R-:W-:Y:S02]  /*14d0*/  LEA R32, P4, R57, R24.reuse, 0x8 ;  /* 0x0000001839207211 */ /* 0x088fe400078840ff */
[----:B----4-:R-:W-:-:S02]  /*14e0*/  LEA R40, P5, R7, R24, 0x8 ;  /* 0x0000001807287211 */ /* 0x010fc400078a40ff */
[-C--:B------:R-:W-:Y:S02]  /*14f0*/  LEA R34, P6, R3, R24.reuse, 0x8 ;  /* 0x0000001803227211 */ /* 0x080fe400078c40ff */
[C---:B------:R-:W-:Y:S01]  /*1500*/  LEA R42, P1, R27.reuse, R24, 0x8 ;  /* 0x000000181b2a7211 */ /* 0x040fe200078240ff */
[----:B------:R-:W-:Y:S01]  /*1510*/  IMAD.SHL.U32 R24, R27, 0x40, RZ ;  /* 0x000000401b187824 */ /* 0x000fe200078e00ff */
[-C--:B------:R-:W-:Y:S02]  /*1520*/  LEA.HI.X R39, R44, R25.reuse, RZ, 0x2, P0 ;  /* 0x000000192c277211 */ /* 0x080fe400000f14ff */
[-C--:B------:R-:W-:Y:S02]  /*1530*/  LEA.HI.X R29, R2, R25.reuse, RZ, 0x2, P2 ;  /* 0x00000019021d7211 */ /* 0x080fe400010f14ff */
[-C--:B------:R-:W-:Y:S01]  /*1540*/  LEA.HI.X R43, R24, R25.reuse, RZ, 0x2, P1 ;  /* 0x00000019182b7211 */ /* 0x080fe200008f14ff */
[----:B------:R-:W-:Y:S01]  /*1550*/  IMAD.WIDE.U32 R36, R5, 0x4, R36 ;  /* 0x0000000405247825 */ /* 0x000fe200078e0024 */
[----:B------:R-:W-:-:S02]  /*1560*/  LEA.HI.X R31, R4, R25, RZ, 0x2, P3 ;  /* 0x00000019041f7211 */ /* 0x000fc400018f14ff */
[-C--:B------:R-:W-:Y:S01]  /*1570*/  LEA.HI.X R33, R0, R25.reuse, RZ, 0x2, P4 ;  /* 0x0000001900217211 */ /* 0x080fe200020f14ff */
[C---:B------:R-:W-:Y:S01]  /*1580*/  IMAD.WIDE.U32 R38, R5.reuse, 0x4, R38 ;  /* 0x0000000405267825 */ /* 0x040fe200078e0026 */
[-C--:B------:R-:W-:Y:S02]  /*1590*/  LEA.HI.X R41, R6, R25.reuse, RZ, 0x2, P5 ;  /* 0x0000001906297211 */ /* 0x080fe400028f14ff */
[----:B------:R-:W-:Y:S01]  /*15a0*/  LEA.HI.X R35, R56, R25, RZ, 0x2, P6 ;  /* 0x0000001938237211 */ /* 0x000fe200030f14ff */
[C---:B------:R-:W-:Y:S01]  /*15b0*/  IMAD.WIDE.U32 R42, R5.reuse, 0x4, R42 ;  /* 0x00000004052a7825 */ /* 0x040fe200078e002a */
[----:B0-----:R-:W-:Y:S03]  /*15c0*/  STG.E desc[UR12][R36.64], R8 ;  /* 0x0000000824007986 */ /* 0x001fe6000c10190c */
[C---:B------:R-:W-:Y:S01]  /*15d0*/  IMAD.WIDE.U32 R28, R5.reuse, 0x4, R28 ;  /* 0x00000004051c7825 */ /* 0x040fe200078e001c */
[----:B------:R-:W-:Y:S03]  /*15e0*/  STG.E desc[UR12][R36.64+0x80], R10 ;  /* 0x0000800a24007986 */ /* 0x000fe6000c10190c */
[C---:B------:R-:W-:Y:S01]  /*15f0*/  IMAD.WIDE.U32 R30, R5.reuse, 0x4, R30 ;  /* 0x00000004051e7825 */ /* 0x040fe200078e001e */
[----:B------:R-:W-:Y:S03]  /*1600*/  STG.E desc[UR12][R38.64], R9 ;  /* 0x0000000926007986 */ /* 0x000fe6000c10190c */
[C---:B------:R-:W-:Y:S01]  /*1610*/  IMAD.WIDE.U32 R32, R5.reuse, 0x4, R32 ;  /* 0x0000000405207825 */ /* 0x040fe200078e0020 */
[----:B------:R-:W-:Y:S03]  /*1620*/  STG.E desc[UR12][R38.64+0x80], R11 ;  /* 0x0000800b26007986 */ /* 0x000fe6000c10190c */
[C---:B------:R-:W-:Y:S01]  /*1630*/  IMAD.WIDE.U32 R40, R5.reuse, 0x4, R40 ;  /* 0x0000000405287825 */ /* 0x040fe200078e0028 */
[----:B--2---:R-:W-:Y:S03]  /*1640*/  STG.E desc[UR12][R42.64], R16 ;  /* 0x000000102a007986 */ /* 0x004fe6000c10190c */
[----:B------:R-:W-:Y:S01]  /*1650*/  IMAD.WIDE.U32 R34, R5, 0x4, R34 ;  /* 0x0000000405227825 */ /* 0x000fe200078e0022 */
[----:B------:R-:W-:Y:S04]  /*1660*/  STG.E desc[UR12][R42.64+0x80], R18 ;  /* 0x000080122a007986 */ /* 0x000fe8000c10190c */
[----:B------:R-:W-:Y:S04]  /*1670*/  STG.E desc[UR12][R28.64], R17 ;  /* 0x000000111c007986 */ /* 0x000fe8000c10190c */
[----:B------:R-:W-:Y:S04]  /*1680*/  STG.E desc[UR12][R28.64+0x80], R19 ;  /* 0x000080131c007986 */ /* 0x000fe8000c10190c */
[----:B-----5:R-:W-:Y:S04]  /*1690*/  STG.E desc[UR12][R30.64], R12 ;  /* 0x0000000c1e007986 */ /* 0x020fe8000c10190c */
[----:B------:R-:W-:Y:S04]  /*16a0*/  STG.E desc[UR12][R30.64+0x80], R14 ;  /* 0x0000800e1e007986 */ /* 0x000fe8000c10190c */
[----:B------:R-:W-:Y:S04]  /*16b0*/  STG.E desc[UR12][R32.64], R13 ;  /* 0x0000000d20007986 */ /* 0x000fe8000c10190c */
[----:B------:R-:W-:Y:S04]  /*16c0*/  STG.E desc[UR12][R32.64+0x80], R15 ;  /* 0x0000800f20007986 */ /* 0x000fe8000c10190c */
[----:B------:R-:W-:Y:S04]  /*16d0*/  STG.E desc[UR12][R40.64], R20 ;  /* 0x0000001428007986 */ /* 0x000fe8000c10190c */
[----:B------:R-:W-:Y:S04]  /*16e0*/  STG.E desc[UR12][R40.64+0x80], R22 ;  /* 0x0000801628007986 */ /* 0x000fe8000c10190c */
[----:B------:R-:W-:Y:S04]  /*16f0*/  STG.E desc[UR12][R34.64], R21 ;  /* 0x0000001522007986 */ /* 0x000fe8000c10190c */
[----:B------:R-:W-:Y:S01]  /*1700*/  STG.E desc[UR12][R34.64+0x80], R23 ;  /* 0x0000801722007986 */ /* 0x000fe2000c10190c */
[----:B------:R-:W-:Y:S05]  /*1710*/  EXIT ;  /* 0x000000000000794d */ /* 0x000fea0003800000 */
.L_x_0:
[----:B------:R-:W-:-:S00]  /*1720*/  BRA `(.L_x_0) ;  /* 0xfffffffc00fc7947 */ /* 0x000fc0000383ffff */
[----:B------:R-:W-:-:S00]  /*1730*/  NOP ;  /* 0x0000000000007918 */ /* 0x000fc00000000000 */
        /* <DEDUP_REMOVED lines=12> */
.L_x_1:


//--------------------- .nv.shared.gluon_mma      --------------------------
	.section	.nv.shared.gluon_mma,"aw",@nobits
	.sectionflags	@""
	.align	16
	.zero		1024


//--------------------- .nv.shared.reserved.0     --------------------------
	.section	.nv.shared.reserved.0,"aw",@nobits
	.weak		__nv_reservedSMEM_offset_0_alias
	.size		__nv_reservedSMEM_offset_0_alias, 0, 0
	.other		__nv_reservedSMEM_offset_0_alias,@"STO_CUDA_RESERVED_SHARED STV_DEFAULT"
__nv_reservedSMEM_offset_0_alias:
	.zero		0


//--------------------- .nv.constant0.gluon_mma   --------------------------
	.section	.nv.constant0.gluon_mma,"a",@progbits
	.sectionflags	@""
	.align	4
.nv.constant0.gluon_mma:
	.zero		568


//--------------------- SYMBOLS --------------------------

	.type		.nv.reservedSmem.offset0,@object
	.size		.nv.reservedSmem.offset0,0x4
